//
// Generated by NVIDIA NVVM Compiler
//
// Compiler Build ID: CL-36424714
// Cuda compilation tools, release 13.0, V13.0.88
// Based on NVVM 20.0.0
//

.version 9.0
.target sm_100
.address_size 64

	// .globl	_Z15kernelHistogramPiiS_
// _ZZ15kernelHistogramPiiS_E11privateHist has been demoted

.visible .entry _Z15kernelHistogramPiiS_(
	.param .u64 .ptr .align 1 _Z15kernelHistogramPiiS__param_0,
	.param .u32 _Z15kernelHistogramPiiS__param_1,
	.param .u64 .ptr .align 1 _Z15kernelHistogramPiiS__param_2
)
{
	.reg .pred 	%p<9>;
	.reg .b32 	%r<89>;
	.reg .b64 	%rd<15>;
	// demoted variable
	.shared .align 4 .b8 _ZZ15kernelHistogramPiiS_E11privateHist[40];
	ld.param.u64 	%rd3, [_Z15kernelHistogramPiiS__param_0];
	ld.param.u32 	%r14, [_Z15kernelHistogramPiiS__param_1];
	ld.param.u64 	%rd2, [_Z15kernelHistogramPiiS__param_2];
	cvta.to.global.u64 	%rd1, %rd3;
	mov.u32 	%r1, %tid.x;
	setp.gt.u32 	%p1, %r1, 9;
	shl.b32 	%r15, %r1, 2;
	mov.u32 	%r16, _ZZ15kernelHistogramPiiS_E11privateHist;
	add.s32 	%r2, %r16, %r15;
	@%p1 bra 	$L__BB0_2;
	mov.b32 	%r17, 0;
	st.shared.u32 	[%r2], %r17;
$L__BB0_2:
	mov.u32 	%r18, %ntid.x;
	bar.sync 	0;
	mov.u32 	%r19, %ctaid.x;
	mad.lo.s32 	%r87, %r19, %r18, %r1;
	mov.u32 	%r20, %nctaid.x;
	mul.lo.s32 	%r4, %r20, %r18;
	setp.ge.s32 	%p2, %r87, %r14;
	@%p2 bra 	$L__BB0_9;
	add.s32 	%r21, %r87, %r4;
	max.s32 	%r22, %r14, %r21;
	setp.lt.s32 	%p3, %r21, %r14;
	selp.u32 	%r23, 1, 0, %p3;
	add.s32 	%r24, %r21, %r23;
	sub.s32 	%r25, %r22, %r24;
	div.u32 	%r26, %r25, %r4;
	add.s32 	%r5, %r26, %r23;
	and.b32  	%r27, %r5, 3;
	setp.eq.s32 	%p4, %r27, 3;
	@%p4 bra 	$L__BB0_6;
	add.s32 	%r28, %r5, 1;
	and.b32  	%r29, %r28, 3;
	neg.s32 	%r85, %r29;
$L__BB0_5:
	.pragma "nounroll";
	mul.wide.s32 	%rd4, %r87, 4;
	add.s64 	%rd5, %rd1, %rd4;
	ld.global.u32 	%r30, [%rd5];
	mul.hi.s32 	%r31, %r30, 1717986919;
	shr.u32 	%r32, %r31, 31;
	shr.u32 	%r33, %r31, 2;
	add.s32 	%r34, %r33, %r32;
	mul.lo.s32 	%r35, %r34, 10;
	sub.s32 	%r36, %r30, %r35;
	shl.b32 	%r37, %r36, 2;
	add.s32 	%r39, %r16, %r37;
	atom.shared.add.u32 	%r40, [%r39], 1;
	add.s32 	%r87, %r87, %r4;
	add.s32 	%r85, %r85, 1;
	setp.ne.s32 	%p5, %r85, 0;
	@%p5 bra 	$L__BB0_5;
$L__BB0_6:
	setp.lt.u32 	%p6, %r5, 3;
	@%p6 bra 	$L__BB0_9;
	mul.wide.s32 	%rd8, %r4, 4;
	shl.b32 	%r82, %r4, 2;
$L__BB0_8:
	mul.wide.s32 	%rd6, %r87, 4;
	add.s64 	%rd7, %rd1, %rd6;
	ld.global.u32 	%r41, [%rd7];
	mul.hi.s32 	%r42, %r41, 1717986919;
	shr.u32 	%r43, %r42, 31;
	shr.u32 	%r44, %r42, 2;
	add.s32 	%r45, %r44, %r43;
	mul.lo.s32 	%r46, %r45, 10;
	sub.s32 	%r47, %r41, %r46;
	shl.b32 	%r48, %r47, 2;
	add.s32 	%r50, %r16, %r48;
	atom.shared.add.u32 	%r51, [%r50], 1;
	add.s64 	%rd9, %rd7, %rd8;
	ld.global.u32 	%r52, [%rd9];
	mul.hi.s32 	%r53, %r52, 1717986919;
	shr.u32 	%r54, %r53, 31;
	shr.u32 	%r55, %r53, 2;
	add.s32 	%r56, %r55, %r54;
	mul.lo.s32 	%r57, %r56, 10;
	sub.s32 	%r58, %r52, %r57;
	shl.b32 	%r59, %r58, 2;
	add.s32 	%r60, %r16, %r59;
	atom.shared.add.u32 	%r61, [%r60], 1;
	add.s64 	%rd10, %rd9, %rd8;
	ld.global.u32 	%r62, [%rd10];
	mul.hi.s32 	%r63, %r62, 1717986919;
	shr.u32 	%r64, %r63, 31;
	shr.u32 	%r65, %r63, 2;
	add.s32 	%r66, %r65, %r64;
	mul.lo.s32 	%r67, %r66, 10;
	sub.s32 	%r68, %r62, %r67;
	shl.b32 	%r69, %r68, 2;
	add.s32 	%r70, %r16, %r69;
	atom.shared.add.u32 	%r71, [%r70], 1;
	add.s64 	%rd11, %rd10, %rd8;
	ld.global.u32 	%r72, [%rd11];
	mul.hi.s32 	%r73, %r72, 1717986919;
	shr.u32 	%r74, %r73, 31;
	shr.u32 	%r75, %r73, 2;
	add.s32 	%r76, %r75, %r74;
	mul.lo.s32 	%r77, %r76, 10;
	sub.s32 	%r78, %r72, %r77;
	shl.b32 	%r79, %r78, 2;
	add.s32 	%r80, %r16, %r79;
	atom.shared.add.u32 	%r81, [%r80], 1;
	add.s32 	%r87, %r82, %r87;
	setp.lt.s32 	%p7, %r87, %r14;
	@%p7 bra 	$L__BB0_8;
$L__BB0_9:
	setp.gt.u32 	%p8, %r1, 9;
	bar.sync 	0;
	@%p8 bra 	$L__BB0_11;
	cvta.to.global.u64 	%rd12, %rd2;
	mul.wide.u32 	%rd13, %r1, 4;
	add.s64 	%rd14, %rd12, %rd13;
	ld.shared.u32 	%r83, [%r2];
	atom.global.add.u32 	%r84, [%rd14], %r83;
$L__BB0_11:
	ret;

}


// ===== COMPILED SASS (sm_100) =====

	.target	sm_100

	.elftype	@"ET_EXEC"


//--------------------- .note.nv.tkinfo           --------------------------
	.section	.note.nv.tkinfo,"",@"SHT_NOTE"
	.sectionflags	@"SHF_NOTE_NV_TKINFO"
	.tkinfo
        /*0018*/ 	.word	0x00000002
        /*0030*/ 	.string	""
        /*0030*/ 	.string	"ptxas"
        /*0030*/ 	.string	"Cuda compilation tools, release 13.0, V13.0.88"
        /*0030*/ 	.string	"Build cuda_13.0.r13.0/compiler.36424714_0"
        /*0030*/ 	.string	"-arch sm_100 -m 64 "



//--------------------- .note.nv.cuinfo           --------------------------
	.section	.note.nv.cuinfo,"",@"SHT_NOTE"
	.sectionflags	@"SHF_NOTE_NV_CUINFO"
        /*0018*/ 	.short	0x0002
        /*001a*/ 	.short	0x0064
        /*001c*/ 	.short	0x0082
	.zero		2


//--------------------- .nv.info                  --------------------------
	.section	.nv.info,"",@"SHT_CUDA_INFO"
	.align	4


	//----- nvinfo : EIATTR_REGCOUNT
	.align		4
        /*0000*/ 	.byte	0x04, 0x2f
        /*0002*/ 	.short	(.L_1 - .L_0)
	.align		4
.L_0:
        /*0004*/ 	.word	index@(_Z15kernelHistogramPiiS_)
        /*0008*/ 	.word	0x00000018


	//----- nvinfo : EIATTR_FRAME_SIZE
	.align		4
.L_1:
        /*000c*/ 	.byte	0x04, 0x11
        /*000e*/ 	.short	(.L_3 - .L_2)
	.align		4
.L_2:
        /*0010*/ 	.word	index@(_Z15kernelHistogramPiiS_)
        /*0014*/ 	.word	0x00000000


	//----- nvinfo : EIATTR_MIN_STACK_SIZE
	.align		4
.L_3:
        /*0018*/ 	.byte	0x04, 0x12
        /*001a*/ 	.short	(.L_5 - .L_4)
	.align		4
.L_4:
        /*001c*/ 	.word	index@(_Z15kernelHistogramPiiS_)
        /*0020*/ 	.word	0x00000000
.L_5:


//--------------------- .nv.compat                --------------------------
	.section	.nv.compat,"",@"SHT_CUDA_COMPAT_INFO"
	.align	4
        /*0000*/ 	.byte	0x02, 0x09, 0x00, 0x00, 0x02, 0x02, 0x01, 0x00, 0x02, 0x05, 0x05, 0x00, 0x03, 0x07, 0x01, 0x01
        /*0010*/ 	.byte	0x02, 0x03, 0x00, 0x00, 0x02, 0x06, 0x01, 0x00, 0x04, 0x0b, 0x08, 0x00, 0x09, 0x00, 0x00, 0x00
        /*0020*/ 	.byte	0x00, 0x00, 0x00, 0x00


//--------------------- .nv.info._Z15kernelHistogramPiiS_ --------------------------
	.section	.nv.info._Z15kernelHistogramPiiS_,"",@"SHT_CUDA_INFO"
	.sectionflags	@""
	.align	4


	//----- nvinfo : EIATTR_CUDA_API_VERSION
	.align		4
        /*0000*/ 	.byte	0x04, 0x37
        /*0002*/ 	.short	(.L_7 - .L_6)
.L_6:
        /*0004*/ 	.word	0x00000082


	//----- nvinfo : EIATTR_KPARAM_INFO
	.align		4
.L_7:
        /*0008*/ 	.byte	0x04, 0x17
        /*000a*/ 	.short	(.L_9 - .L_8)
.L_8:
        /*000c*/ 	.word	0x00000000
        /*0010*/ 	.short	0x0002
        /*0012*/ 	.short	0x0010
        /*0014*/ 	.byte	0x00, 0xf5, 0x21, 0x00


	//----- nvinfo : EIATTR_KPARAM_INFO
	.align		4
.L_9:
        /*0018*/ 	.byte	0x04, 0x17
        /*001a*/ 	.short	(.L_11 - .L_10)
.L_10:
        /*001c*/ 	.word	0x00000000
        /*0020*/ 	.short	0x0001
        /*0022*/ 	.short	0x0008
        /*0024*/ 	.byte	0x00, 0xf0, 0x11, 0x00


	//----- nvinfo : EIATTR_KPARAM_INFO
	.align		4
.L_11:
        /*0028*/ 	.byte	0x04, 0x17
        /*002a*/ 	.short	(.L_13 - .L_12)
.L_12:
        /*002c*/ 	.word	0x00000000
        /*0030*/ 	.short	0x0000
        /*0032*/ 	.short	0x0000
        /*0034*/ 	.byte	0x00, 0xf5, 0x21, 0x00


	//----- nvinfo : EIATTR_SPARSE_MMA_MASK
	.align		4
.L_13:
        /*0038*/ 	.byte	0x03, 0x50
        /*003a*/ 	.short	0x0000


	//----- nvinfo : EIATTR_MAXREG_COUNT
	.align		4
        /*003c*/ 	.byte	0x03, 0x1b
        /*003e*/ 	.short	0x00ff


	//----- nvinfo : EIATTR_NUM_BARRIERS
	.align		4
        /*0040*/ 	.byte	0x02, 0x4c
        /*0042*/ 	.byte	0x01
	.zero		1


	//----- nvinfo : EIATTR_MERCURY_ISA_VERSION
	.align		4
        /*0044*/ 	.byte	0x03, 0x5f
        /*0046*/ 	.short	0x0101


	//----- nvinfo : EIATTR_VRC_CTA_INIT_COUNT
	.align		4
        /*0048*/ 	.byte	0x02, 0x4a
	.zero		1
	.zero		1


	//----- nvinfo : EIATTR_EXIT_INSTR_OFFSETS
	.align		4
        /*004c*/ 	.byte	0x04, 0x1c
        /*004e*/ 	.short	(.L_15 - .L_14)


	//   ....[0]....
.L_14:
        /*0050*/ 	.word	0x00000680


	//   ....[1]....
        /*0054*/ 	.word	0x000006d0


	//----- nvinfo : EIATTR_CRS_STACK_SIZE
	.align		4
.L_15:
        /*0058*/ 	.byte	0x04, 0x1e
        /*005a*/ 	.short	(.L_17 - .L_16)
.L_16:
        /*005c*/ 	.word	0x00000000


	//----- nvinfo : EIATTR_CBANK_PARAM_SIZE
	.align		4
.L_17:
        /*0060*/ 	.byte	0x03, 0x19
        /*0062*/ 	.short	0x0018


	//----- nvinfo : EIATTR_PARAM_CBANK
	.align		4
        /*0064*/ 	.byte	0x04, 0x0a
        /*0066*/ 	.short	(.L_19 - .L_18)
	.align		4
.L_18:
        /*0068*/ 	.word	index@(.nv.constant0._Z15kernelHistogramPiiS_)
        /*006c*/ 	.short	0x0380
        /*006e*/ 	.short	0x0018


	//----- nvinfo : EIATTR_SW_WAR
	.align		4
.L_19:
        /*0070*/ 	.byte	0x04, 0x36
        /*0072*/ 	.short	(.L_21 - .L_20)
.L_20:
        /*0074*/ 	.word	0x00000008
.L_21:


//--------------------- .nv.callgraph             --------------------------
	.section	.nv.callgraph,"",@"SHT_CUDA_CALLGRAPH"
	.align	4
	.sectionentsize	8
	.align		4
        /*0000*/ 	.word	0x00000000
	.align		4
        /*0004*/ 	.word	0xffffffff
	.align		4
        /*0008*/ 	.word	0x00000000
	.align		4
        /*000c*/ 	.word	0xfffffffe
	.align		4
        /*0010*/ 	.word	0x00000000
	.align		4
        /*0014*/ 	.word	0xfffffffd
	.align		4
        /*0018*/ 	.word	0x00000000
	.align		4
        /*001c*/ 	.word	0xfffffffc


//--------------------- .text._Z15kernelHistogramPiiS_ --------------------------
	.section	.text._Z15kernelHistogramPiiS_,"ax",@progbits
	.align	128
        .global         _Z15kernelHistogramPiiS_
        .type           _Z15kernelHistogramPiiS_,@function
        .size           _Z15kernelHistogramPiiS_,(.L_x_7 - _Z15kernelHistogramPiiS_)
        .other          _Z15kernelHistogramPiiS_,@"STO_CUDA_ENTRY STV_DEFAULT"
_Z15kernelHistogramPiiS_:
.text._Z15kernelHistogramPiiS_:
[----:B------:R-:W-:Y:S08]  /*0000*/  LDC R1, c[0x0][0x37c] ;  /* 0x0000df00ff017b82 */ /* 0x000ff00000000800 */
[----:B------:R-:W0:Y:S01]  /*0010*/  S2UR UR5, SR_CgaCtaId ;  /* 0x00000000000579c3 */ /* 0x000e220000008800 */
[----:B------:R-:W1:Y:S01]  /*0020*/  S2R R0, SR_TID.X ;  /* 0x0000000000007919 */ /* 0x000e620000002100 */
[----:B------:R-:W2:Y:S01]  /*0030*/  LDCU UR6, c[0x0][0x360] ;  /* 0x00006c00ff0677ac */ /* 0x000ea20008000800 */
[----:B------:R-:W-:Y:S01]  /*0040*/  BSSY.RECONVERGENT B0, `(.L_x_0) ;  /* 0x0000062000007945 */ /* 0x000fe20003800200 */
[----:B------:R-:W3:Y:S01]  /*0050*/  S2R R7, SR_CTAID.X ;  /* 0x0000000000077919 */ /* 0x000ee20000002500 */
[----:B------:R-:W-:Y:S01]  /*0060*/  UMOV UR4, 0x400 ;  /* 0x0000040000047882 */ /* 0x000fe20000000000 */
[----:B------:R-:W4:Y:S02]  /*0070*/  LDCU.64 UR8, c[0x0][0x358] ;  /* 0x00006b00ff0877ac */ /* 0x000f240008000a00 */
[----:B------:R-:W2:Y:S01]  /*0080*/  LDC R2, c[0x0][0x370] ;  /* 0x0000dc00ff027b82 */ /* 0x000ea20000000800 */
[----:B0-----:R-:W-:Y:S01]  /*0090*/  ULEA UR4, UR5, UR4, 0x18 ;  /* 0x0000000405047291 */ /* 0x001fe2000f8ec0ff */
[----:B------:R-:W0:Y:S01]  /*00a0*/  LDCU UR5, c[0x0][0x388] ;  /* 0x00007100ff0577ac */ /* 0x000e220008000800 */
[----:B--2---:R-:W-:Y:S01]  /*00b0*/  IMAD R2, R2, UR6, RZ ;  /* 0x0000000602027c24 */ /* 0x004fe2000f8e02ff */
[----:B-1----:R-:W-:-:S03]  /*00c0*/  ISETP.GT.U32.AND P0, PT, R0, 0x9, PT ;  /* 0x000000090000780c */ /* 0x002fc60003f04070 */
[----:B------:R-:W-:Y:S01]  /*00d0*/  LEA R3, R0, UR4, 0x2 ;  /* 0x0000000400037c11 */ /* 0x000fe2000f8e10ff */
[----:B---3--:R-:W-:-:S05]  /*00e0*/  IMAD R7, R7, UR6, R0 ;  /* 0x0000000607077c24 */ /* 0x008fca000f8e0200 */
[----:B0-----:R-:W-:-:S04]  /*00f0*/  ISETP.GE.AND P1, PT, R7, UR5, PT ;  /* 0x0000000507007c0c */ /* 0x001fc8000bf26270 */
[----:B------:R0:W-:Y:S01]  /*0100*/  @!P0 STS [R3], RZ ;  /* 0x000000ff03008388 */ /* 0x0001e20000000800 */
[----:B------:R-:W-:Y:S08]  /*0110*/  BAR.SYNC.DEFER_BLOCKING 0x0 ;  /* 0x0000000000007b1d */ /* 0x000ff00000010000 */
[----:B0---4-:R-:W-:Y:S05]  /*0120*/  @P1 BRA `(.L_x_1) ;  /* 0x00000004004c1947 */ /* 0x011fea0003800000 */
[----:B------:R-:W0:Y:S01]  /*0130*/  I2F.U32.RP R10, R2 ;  /* 0x00000002000a7306 */ /* 0x000e220000209000 */
[C---:B------:R-:W-:Y:S01]  /*0140*/  IMAD.IADD R6, R2.reuse, 0x1, R7 ;  /* 0x0000000102067824 */ /* 0x040fe200078e0207 */
[----:B------:R-:W-:Y:S01]  /*0150*/  ISETP.NE.U32.AND P3, PT, R2, RZ, PT ;  /* 0x000000ff0200720c */ /* 0x000fe20003f65070 */
[----:B------:R-:W-:Y:S01]  /*0160*/  IMAD.MOV R11, RZ, RZ, -R2 ;  /* 0x000000ffff0b7224 */ /* 0x000fe200078e0a02 */
[----:B------:R-:W-:Y:S02]  /*0170*/  BSSY.RECONVERGENT B1, `(.L_x_2) ;  /* 0x000002a000017945 */ /* 0x000fe40003800200 */
[C---:B------:R-:W-:Y:S02]  /*0180*/  ISETP.GE.AND P1, PT, R6.reuse, UR5, PT ;  /* 0x0000000506007c0c */ /* 0x040fe4000bf26270 */
[----:B------:R-:W-:Y:S02]  /*0190*/  VIMNMX R9, PT, PT, R6, UR5, !PT ;  /* 0x0000000506097c48 */ /* 0x000fe4000ffe0100 */
[----:B------:R-:W-:-:S04]  /*01a0*/  SEL R8, RZ, 0x1, P1 ;  /* 0x00000001ff087807 */ /* 0x000fc80000800000 */
[----:B------:R-:W-:Y:S01]  /*01b0*/  IADD3 R9, PT, PT, R9, -R6, -R8 ;  /* 0x8000000609097210 */ /* 0x000fe20007ffe808 */
[----:B0-----:R-:W0:Y:S02]  /*01c0*/  MUFU.RCP R10, R10 ;  /* 0x0000000a000a7308 */ /* 0x001e240000001000 */
[----:B0-----:R-:W-:-:S06]  /*01d0*/  VIADD R4, R10, 0xffffffe ;  /* 0x0ffffffe0a047836 */ /* 0x001fcc0000000000 */
[----:B------:R0:W1:Y:S02]  /*01e0*/  F2I.FTZ.U32.TRUNC.NTZ R5, R4 ;  /* 0x0000000400057305 */ /* 0x000064000021f000 */
[----:B0-----:R-:W-:Y:S02]  /*01f0*/  IMAD.MOV.U32 R4, RZ, RZ, RZ ;  /* 0x000000ffff047224 */ /* 0x001fe400078e00ff */
[----:B-1----:R-:W-:-:S04]  /*0200*/  IMAD R11, R11, R5, RZ ;  /* 0x000000050b0b7224 */ /* 0x002fc800078e02ff */
[----:B------:R-:W-:-:S06]  /*0210*/  IMAD.HI.U32 R10, R5, R11, R4 ;  /* 0x0000000b050a7227 */ /* 0x000fcc00078e0004 */
[----:B------:R-:W-:-:S05]  /*0220*/  IMAD.HI.U32 R11, R10, R9, RZ ;  /* 0x000000090a0b7227 */ /* 0x000fca00078e00ff */
[----:B------:R-:W-:-:S05]  /*0230*/  IADD3 R4, PT, PT, -R11, RZ, RZ ;  /* 0x000000ff0b047210 */ /* 0x000fca0007ffe1ff */
[----:B------:R-:W-:Y:S02]  /*0240*/  IMAD R9, R2, R4, R9 ;  /* 0x0000000402097224 */ /* 0x000fe400078e0209 */
[----:B------:R-:W0:Y:S03]  /*0250*/  LDC.64 R4, c[0x0][0x380] ;  /* 0x0000e000ff047b82 */ /* 0x000e260000000a00 */
[----:B------:R-:W-:-:S13]  /*0260*/  ISETP.GE.U32.AND P1, PT, R9, R2, PT ;  /* 0x000000020900720c */ /* 0x000fda0003f26070 */
[----:B------:R-:W-:Y:S02]  /*0270*/  @P1 IMAD.IADD R9, R9, 0x1, -R2 ;  /* 0x0000000109091824 */ /* 0x000fe400078e0a02 */
[----:B------:R-:W-:-:S03]  /*0280*/  @P1 VIADD R11, R11, 0x1 ;  /* 0x000000010b0b1836 */ /* 0x000fc60000000000 */
[----:B------:R-:W-:-:S13]  /*0290*/  ISETP.GE.U32.AND P2, PT, R9, R2, PT ;  /* 0x000000020900720c */ /* 0x000fda0003f46070 */
[----:B------:R-:W-:Y:S01]  /*02a0*/  @P2 VIADD R11, R11, 0x1 ;  /* 0x000000010b0b2836 */ /* 0x000fe20000000000 */
[----:B------:R-:W-:-:S04]  /*02b0*/  @!P3 LOP3.LUT R11, RZ, R2, RZ, 0x33, !PT ;  /* 0x00000002ff0bb212 */ /* 0x000fc800078e33ff */
[----:B------:R-:W-:-:S04]  /*02c0*/  IADD3 R6, PT, PT, R8, R11, RZ ;  /* 0x0000000b08067210 */ /* 0x000fc80007ffe0ff */
[C---:B------:R-:W-:Y:S02]  /*02d0*/  LOP3.LUT R8, R6.reuse, 0x3, RZ, 0xc0, !PT ;  /* 0x0000000306087812 */ /* 0x040fe400078ec0ff */
[----:B------:R-:W-:Y:S02]  /*02e0*/  ISETP.GE.U32.AND P2, PT, R6, 0x3, PT ;  /* 0x000000030600780c */ /* 0x000fe40003f46070 */
[----:B------:R-:W-:-:S13]  /*02f0*/  ISETP.NE.AND P1, PT, R8, 0x3, PT ;  /* 0x000000030800780c */ /* 0x000fda0003f25270 */
[----:B0-----:R-:W-:Y:S05]  /*0300*/  @!P1 BRA `(.L_x_3) ;  /* 0x0000000000409947 */ /* 0x001fea0003800000 */
[----:B------:R-:W0:Y:S01]  /*0310*/  LDC.64 R8, c[0x0][0x380] ;  /* 0x0000e000ff087b82 */ /* 0x000e220000000a00 */
[----:B------:R-:W-:-:S05]  /*0320*/  VIADD R6, R6, 0x1 ;  /* 0x0000000106067836 */ /* 0x000fca0000000000 */
[----:B------:R-:W-:-:S05]  /*0330*/  LOP3.LUT R6, R6, 0x3, RZ, 0xc0, !PT ;  /* 0x0000000306067812 */ /* 0x000fca00078ec0ff */
[----:B------:R-:W-:-:S07]  /*0340*/  IMAD.MOV R6, RZ, RZ, -R6 ;  /* 0x000000ffff067224 */ /* 0x000fce00078e0a06 */
.L_x_4:
[----:B0-----:R-:W-:-:S06]  /*0350*/  IMAD.WIDE R10, R7, 0x4, R8 ;  /* 0x00000004070a7825 */ /* 0x001fcc00078e0208 */
[----:B------:R-:W2:Y:S01]  /*0360*/  LDG.E R10, desc[UR8][R10.64] ;  /* 0x000000080a0a7981 */ /* 0x000ea2000c1e1900 */
[----:B------:R-:W-:Y:S01]  /*0370*/  VIADD R6, R6, 0x1 ;  /* 0x0000000106067836 */ /* 0x000fe20000000000 */
[----:B------:R-:W-:-:S04]  /*0380*/  IADD3 R7, PT, PT, R2, R7, RZ ;  /* 0x0000000702077210 */ /* 0x000fc80007ffe0ff */
[----:B------:R-:W-:Y:S01]  /*0390*/  ISETP.NE.AND P1, PT, R6, RZ, PT ;  /* 0x000000ff0600720c */ /* 0x000fe20003f25270 */
[----:B--2---:R-:W-:-:S05]  /*03a0*/  IMAD.HI R12, R10, 0x66666667, RZ ;  /* 0x666666670a0c7827 */ /* 0x004fca00078e02ff */
[----:B-1----:R-:W-:-:S04]  /*03b0*/  SHF.R.U32.HI R13, RZ, 0x1f, R12 ;  /* 0x0000001fff0d7819 */ /* 0x002fc8000001160c */
[----:B------:R-:W-:-:S05]  /*03c0*/  LEA.HI R13, R12, R13, RZ, 0x1e ;  /* 0x0000000d0c0d7211 */ /* 0x000fca00078ff0ff */
[----:B------:R-:W-:-:S05]  /*03d0*/  IMAD R13, R13, -0xa, R10 ;  /* 0xfffffff60d0d7824 */ /* 0x000fca00078e020a */
[----:B------:R-:W-:-:S05]  /*03e0*/  LEA R13, R13, UR4, 0x2 ;  /* 0x000000040d0d7c11 */ /* 0x000fca000f8e10ff */
[----:B------:R1:W-:Y:S01]  /*03f0*/  ATOMS.POPC.INC.32 RZ, [R13+URZ] ;  /* 0x000000000dff7f8c */ /* 0x0003e2000d8000ff */
[----:B------:R-:W-:Y:S05]  /*0400*/  @P1 BRA `(.L_x_4) ;  /* 0xfffffffc00d01947 */ /* 0x000fea000383ffff */
.L_x_3:
[----:B------:R-:W-:Y:S05]  /*0410*/  BSYNC.RECONVERGENT B1 ;  /* 0x0000000000017941 */ /* 0x000fea0003800200 */
.L_x_2:
[----:B------:R-:W-:Y:S05]  /*0420*/  @!P2 BRA `(.L_x_1) ;  /* 0x00000000008ca947 */ /* 0x000fea0003800000 */
.L_x_5:
[----:B0-----:R-:W-:-:S04]  /*0430*/  IMAD.WIDE R14, R7, 0x4, R4 ;  /* 0x00000004070e7825 */ /* 0x001fc800078e0204 */
[C---:B------:R-:W-:Y:S02]  /*0440*/  IMAD.WIDE R8, R2.reuse, 0x4, R14 ;  /* 0x0000000402087825 */ /* 0x040fe400078e020e */
[----:B------:R-:W2:Y:S02]  /*0450*/  LDG.E R14, desc[UR8][R14.64] ;  /* 0x000000080e0e7981 */ /* 0x000ea4000c1e1900 */
[C---:B------:R-:W-:Y:S02]  /*0460*/  IMAD.WIDE R10, R2.reuse, 0x4, R8 ;  /* 0x00000004020a7825 */ /* 0x040fe400078e0208 */
[----:B------:R-:W3:Y:S02]  /*0470*/  LDG.E R8, desc[UR8][R8.64] ;  /* 0x0000000808087981 */ /* 0x000ee4000c1e1900 */
[C---:B-1----:R-:W-:Y:S02]  /*0480*/  IMAD.WIDE R12, R2.reuse, 0x4, R10 ;  /* 0x00000004020c7825 */ /* 0x042fe400078e020a */
[----:B------:R-:W4:Y:S04]  /*0490*/  LDG.E R10, desc[UR8][R10.64] ;  /* 0x000000080a0a7981 */ /* 0x000f28000c1e1900 */
[----:B------:R-:W5:Y:S01]  /*04a0*/  LDG.E R12, desc[UR8][R12.64] ;  /* 0x000000080c0c7981 */ /* 0x000f62000c1e1900 */
[----:B------:R-:W-:-:S05]  /*04b0*/  IMAD R7, R2, 0x4, R7 ;  /* 0x0000000402077824 */ /* 0x000fca00078e0207 */
[----:B------:R-:W-:Y:S01]  /*04c0*/  ISETP.GE.AND P1, PT, R7, UR5, PT ;  /* 0x0000000507007c0c */ /* 0x000fe2000bf26270 */
[----:B--2---:R-:W-:-:S04]  /*04d0*/  IMAD.HI R6, R14, 0x66666667, RZ ;  /* 0x666666670e067827 */ /* 0x004fc800078e02ff */
[----:B---3--:R-:W-:Y:S01]  /*04e0*/  IMAD.HI R16, R8, 0x66666667, RZ ;  /* 0x6666666708107827 */ /* 0x008fe200078e02ff */
[----:B------:R-:W-:-:S03]  /*04f0*/  SHF.R.U32.HI R17, RZ, 0x1f, R6 ;  /* 0x0000001fff117819 */ /* 0x000fc60000011606 */
[----:B----4-:R-:W-:Y:S01]  /*0500*/  IMAD.HI R18, R10, 0x66666667, RZ ;  /* 0x666666670a127827 */ /* 0x010fe200078e02ff */
[----:B------:R-:W-:-:S03]  /*0510*/  SHF.R.U32.HI R19, RZ, 0x1f, R16 ;  /* 0x0000001fff137819 */ /* 0x000fc60000011610 */
[----:B-----5:R-:W-:Y:S01]  /*0520*/  IMAD.HI R20, R12, 0x66666667, RZ ;  /* 0x666666670c147827 */ /* 0x020fe200078e02ff */
[----:B------:R-:W-:Y:S02]  /*0530*/  SHF.R.U32.HI R21, RZ, 0x1f, R18 ;  /* 0x0000001fff157819 */ /* 0x000fe40000011612 */
[----:B------:R-:W-:Y:S02]  /*0540*/  LEA.HI R17, R6, R17, RZ, 0x1e ;  /* 0x0000001106117211 */ /* 0x000fe400078ff0ff */
[----:B------:R-:W-:Y:S02]  /*0550*/  SHF.R.U32.HI R15, RZ, 0x1f, R20 ;  /* 0x0000001fff0f7819 */ /* 0x000fe40000011614 */
[----:B------:R-:W-:Y:S02]  /*0560*/  LEA.HI R19, R16, R19, RZ, 0x1e ;  /* 0x0000001310137211 */ /* 0x000fe400078ff0ff */
[----:B------:R-:W-:Y:S02]  /*0570*/  LEA.HI R21, R18, R21, RZ, 0x1e ;  /* 0x0000001512157211 */ /* 0x000fe400078ff0ff */
[----:B------:R-:W-:Y:S01]  /*0580*/  LEA.HI R15, R20, R15, RZ, 0x1e ;  /* 0x0000000f140f7211 */ /* 0x000fe200078ff0ff */
[----:B------:R-:W-:-:S02]  /*0590*/  IMAD R17, R17, -0xa, R14 ;  /* 0xfffffff611117824 */ /* 0x000fc400078e020e */
[----:B------:R-:W-:Y:S02]  /*05a0*/  IMAD R19, R19, -0xa, R8 ;  /* 0xfffffff613137824 */ /* 0x000fe400078e0208 */
[----:B------:R-:W-:Y:S02]  /*05b0*/  IMAD R21, R21, -0xa, R10 ;  /* 0xfffffff615157824 */ /* 0x000fe400078e020a */
[----:B------:R-:W-:Y:S01]  /*05c0*/  IMAD R15, R15, -0xa, R12 ;  /* 0xfffffff60f0f7824 */ /* 0x000fe200078e020c */
[----:B------:R-:W-:Y:S02]  /*05d0*/  LEA R17, R17, UR4, 0x2 ;  /* 0x0000000411117c11 */ /* 0x000fe4000f8e10ff */
[----:B------:R-:W-:Y:S02]  /*05e0*/  LEA R19, R19, UR4, 0x2 ;  /* 0x0000000413137c11 */ /* 0x000fe4000f8e10ff */
[----:B------:R-:W-:Y:S01]  /*05f0*/  LEA R21, R21, UR4, 0x2 ;  /* 0x0000000415157c11 */ /* 0x000fe2000f8e10ff */
[----:B------:R0:W-:Y:S01]  /*0600*/  ATOMS.POPC.INC.32 RZ, [R17+URZ] ;  /* 0x0000000011ff7f8c */ /* 0x0001e2000d8000ff */
[----:B------:R-:W-:-:S03]  /*0610*/  LEA R15, R15, UR4, 0x2 ;  /* 0x000000040f0f7c11 */ /* 0x000fc6000f8e10ff */
[----:B------:R0:W-:Y:S04]  /*0620*/  ATOMS.POPC.INC.32 RZ, [R19+URZ] ;  /* 0x0000000013ff7f8c */ /* 0x0001e8000d8000ff */
[----:B------:R0:W-:Y:S04]  /*0630*/  ATOMS.POPC.INC.32 RZ, [R21+URZ] ;  /* 0x0000000015ff7f8c */ /* 0x0001e8000d8000ff */
[----:B------:R0:W-:Y:S01]  /*0640*/  ATOMS.POPC.INC.32 RZ, [R15+URZ] ;  /* 0x000000000fff7f8c */ /* 0x0001e2000d8000ff */
[----:B------:R-:W-:Y:S05]  /*0650*/  @!P1 BRA `(.L_x_5) ;  /* 0xfffffffc00749947 */ /* 0x000fea000383ffff */
.L_x_1:
[----:B------:R-:W-:Y:S05]  /*0660*/  BSYNC.RECONVERGENT B0 ;  /* 0x0000000000007941 */ /* 0x000fea0003800200 */
.L_x_0:
[----:B------:R-:W-:Y:S06]  /*0670*/  BAR.SYNC.DEFER_BLOCKING 0x0 ;  /* 0x0000000000007b1d */ /* 0x000fec0000010000 */
[----:B------:R-:W-:Y:S05]  /*0680*/  @P0 EXIT ;  /* 0x000000000000094d */ /* 0x000fea0003800000 */
[----:B------:R-:W2:Y:S01]  /*0690*/  LDS R3, [R3] ;  /* 0x0000000003037984 */ /* 0x000ea20000000800 */
[----:B------:R-:W3:Y:S02]  /*06a0*/  LDC.64 R4, c[0x0][0x390] ;  /* 0x0000e400ff047b82 */ /* 0x000ee40000000a00 */
[----:B---3--:R-:W-:-:S05]  /*06b0*/  IMAD.WIDE.U32 R4, R0, 0x4, R4 ;  /* 0x0000000400047825 */ /* 0x008fca00078e0004 */
[----:B--2---:R-:W-:Y:S01]  /*06c0*/  REDG.E.ADD.STRONG.GPU desc[UR8][R4.64], R3 ;  /* 0x000000030400798e */ /* 0x004fe2000c12e108 */
[----:B------:R-:W-:Y:S05]  /*06d0*/  EXIT ;  /* 0x000000000000794d */ /* 0x000fea0003800000 */
.L_x_6:
[----:B------:R-:W-:-:S00]  /*06e0*/  BRA `(.L_x_6) ;  /* 0xfffffffc00fc7947 */ /* 0x000fc0000383ffff */
[----:B------:R-:W-:-:S00]  /*06f0*/  NOP ;  /* 0x0000000000007918 */ /* 0x000fc00000000000 */
        /* <DEDUP_REMOVED lines=8> */
.L_x_7:


//--------------------- .nv.shared._Z15kernelHistogramPiiS_ --------------------------
	.section	.nv.shared._Z15kernelHistogramPiiS_,"aw",@nobits
	.sectionflags	@""
	.align	4
.nv.shared._Z15kernelHistogramPiiS_:
	.zero		1064


//--------------------- .nv.shared.reserved.0     --------------------------
	.section	.nv.shared.reserved.0,"aw",@nobits
	.weak		__nv_reservedSMEM_offset_0_alias
	.size		__nv_reservedSMEM_offset_0_alias, 0, 64
	.other		__nv_reservedSMEM_offset_0_alias,@"STO_CUDA_RESERVED_SHARED STV_DEFAULT"
__nv_reservedSMEM_offset_0_alias:
	.zero		0
	.zero		64


//--------------------- .nv.constant0._Z15kernelHistogramPiiS_ --------------------------
	.section	.nv.constant0._Z15kernelHistogramPiiS_,"a",@progbits
	.sectionflags	@""
	.align	4
.nv.constant0._Z15kernelHistogramPiiS_:
	.zero		920


//--------------------- SYMBOLS --------------------------

	.type		.nv.reservedSmem.offset0,@object
	.size		.nv.reservedSmem.offset0,0x4
	.type		.nv.reservedSmem.cap,@object
	.size		.nv.reservedSmem.cap,0x4
